//
// Generated by NVIDIA NVVM Compiler
//
// Compiler Build ID: CL-36424714
// Cuda compilation tools, release 13.0, V13.0.88
// Based on NVVM 20.0.0
//

.version 9.0
.target sm_100
.address_size 64

	// .globl	_Z9findPairsPyxx
.extern .func  (.param .b32 func_retval0) vprintf
(
	.param .b64 vprintf_param_0,
	.param .b64 vprintf_param_1
)
;
.global .align 1 .b8 $str[7] = {37, 100, 10, 37, 100, 10};

.visible .entry _Z9findPairsPyxx(
	.param .u64 .ptr .align 1 _Z9findPairsPyxx_param_0,
	.param .u64 _Z9findPairsPyxx_param_1,
	.param .u64 _Z9findPairsPyxx_param_2
)
{
	.local .align 16 .b8 	__local_depot0[16];
	.reg .b64 	%SP;
	.reg .b64 	%SPL;
	.reg .pred 	%p<18>;
	.reg .b32 	%r<17>;
	.reg .b64 	%rd<74>;

	mov.u64 	%SPL, __local_depot0;
	cvta.local.u64 	%SP, %SPL;
	ld.param.u64 	%rd26, [_Z9findPairsPyxx_param_0];
	ld.param.u64 	%rd27, [_Z9findPairsPyxx_param_1];
	ld.param.u64 	%rd28, [_Z9findPairsPyxx_param_2];
	add.u64 	%rd29, %SP, 0;
	add.u64 	%rd1, %SPL, 0;
	mov.u32 	%r1, %ctaid.x;
	mov.u32 	%r2, %ntid.x;
	mov.u32 	%r3, %tid.x;
	mad.lo.s32 	%r4, %r1, %r2, %r3;
	cvt.u64.u32 	%rd2, %r4;
	mul.lo.s64 	%rd30, %rd27, %rd27;
	setp.le.u64 	%p1, %rd30, %rd2;
	setp.lt.s64 	%p2, %rd27, 1;
	or.pred  	%p3, %p1, %p2;
	@%p3 bra 	$L__BB0_25;
	setp.lt.s64 	%p4, %rd28, 1;
	@%p4 bra 	$L__BB0_9;
	cvta.to.global.u64 	%rd3, %rd26;
	mul.lo.s64 	%rd4, %rd28, %rd2;
	mov.b64 	%rd66, 0;
$L__BB0_3:
	setp.eq.s64 	%p14, %rd66, %rd2;
	@%p14 bra 	$L__BB0_4;
	bra.uni 	$L__BB0_5;
$L__BB0_4:
	add.s64 	%rd66, %rd66, 1;
	setp.eq.s64 	%p17, %rd66, %rd27;
	@%p17 bra 	$L__BB0_25;
	bra.uni 	$L__BB0_3;
$L__BB0_5:
	add.s64 	%rd55, %rd66, %rd4;
	shl.b64 	%rd56, %rd55, 3;
	add.s64 	%rd57, %rd3, %rd56;
	ld.global.u64 	%rd58, [%rd57];
	mad.lo.s64 	%rd59, %rd66, %rd28, %rd66;
	shl.b64 	%rd60, %rd59, 3;
	add.s64 	%rd61, %rd3, %rd60;
	ld.global.u64 	%rd62, [%rd61];
	xor.b64  	%rd11, %rd62, %rd58;
	mov.b64 	%rd67, 0;
	mov.u64 	%rd68, %rd67;
$L__BB0_6:
	add.s64 	%rd68, %rd11, %rd68;
	setp.gt.s64 	%p15, %rd68, 1;
	@%p15 bra 	$L__BB0_4;
	add.s64 	%rd67, %rd67, 1;
	setp.eq.s64 	%p16, %rd67, %rd28;
	@%p16 bra 	$L__BB0_8;
	bra.uni 	$L__BB0_6;
$L__BB0_8:
	st.local.v2.u64 	[%rd1], {%rd2, %rd66};
	mov.u64 	%rd63, $str;
	cvta.global.u64 	%rd64, %rd63;
	{ // callseq 5, 0
	.param .b64 param0;
	st.param.b64 	[param0], %rd64;
	.param .b64 param1;
	st.param.b64 	[param1], %rd29;
	.param .b32 retval0;
	call.uni (retval0), 
	vprintf, 
	(
	param0, 
	param1
	);
	ld.param.b32 	%r15, [retval0];
	} // callseq 5
	bra.uni 	$L__BB0_4;
$L__BB0_9:
	and.b64  	%rd72, %rd27, 3;
	setp.lt.u64 	%p5, %rd27, 4;
	mov.b64 	%rd73, 0;
	@%p5 bra 	$L__BB0_20;
	and.b64  	%rd73, %rd27, 9223372036854775804;
	neg.s64 	%rd14, %rd73;
	add.s64 	%rd69, %rd2, -3;
	mov.b64 	%rd70, 0;
$L__BB0_11:
	setp.eq.s64 	%p6, %rd69, -3;
	@%p6 bra 	$L__BB0_13;
	st.local.v2.u64 	[%rd1], {%rd2, %rd70};
	mov.u64 	%rd33, $str;
	cvta.global.u64 	%rd34, %rd33;
	{ // callseq 0, 0
	.param .b64 param0;
	st.param.b64 	[param0], %rd34;
	.param .b64 param1;
	st.param.b64 	[param1], %rd29;
	.param .b32 retval0;
	call.uni (retval0), 
	vprintf, 
	(
	param0, 
	param1
	);
	ld.param.b32 	%r5, [retval0];
	} // callseq 0
$L__BB0_13:
	setp.eq.s64 	%p7, %rd69, -2;
	@%p7 bra 	$L__BB0_15;
	add.s64 	%rd36, %rd70, 1;
	st.local.v2.u64 	[%rd1], {%rd2, %rd36};
	mov.u64 	%rd37, $str;
	cvta.global.u64 	%rd38, %rd37;
	{ // callseq 1, 0
	.param .b64 param0;
	st.param.b64 	[param0], %rd38;
	.param .b64 param1;
	st.param.b64 	[param1], %rd29;
	.param .b32 retval0;
	call.uni (retval0), 
	vprintf, 
	(
	param0, 
	param1
	);
	ld.param.b32 	%r7, [retval0];
	} // callseq 1
$L__BB0_15:
	setp.eq.s64 	%p8, %rd69, -1;
	@%p8 bra 	$L__BB0_17;
	add.s64 	%rd40, %rd70, 2;
	st.local.v2.u64 	[%rd1], {%rd2, %rd40};
	mov.u64 	%rd41, $str;
	cvta.global.u64 	%rd42, %rd41;
	{ // callseq 2, 0
	.param .b64 param0;
	st.param.b64 	[param0], %rd42;
	.param .b64 param1;
	st.param.b64 	[param1], %rd29;
	.param .b32 retval0;
	call.uni (retval0), 
	vprintf, 
	(
	param0, 
	param1
	);
	ld.param.b32 	%r9, [retval0];
	} // callseq 2
$L__BB0_17:
	setp.eq.s64 	%p9, %rd69, 0;
	@%p9 bra 	$L__BB0_19;
	add.s64 	%rd44, %rd70, 3;
	st.local.v2.u64 	[%rd1], {%rd2, %rd44};
	mov.u64 	%rd45, $str;
	cvta.global.u64 	%rd46, %rd45;
	{ // callseq 3, 0
	.param .b64 param0;
	st.param.b64 	[param0], %rd46;
	.param .b64 param1;
	st.param.b64 	[param1], %rd29;
	.param .b32 retval0;
	call.uni (retval0), 
	vprintf, 
	(
	param0, 
	param1
	);
	ld.param.b32 	%r11, [retval0];
	} // callseq 3
$L__BB0_19:
	add.s64 	%rd70, %rd70, 4;
	add.s64 	%rd48, %rd14, %rd70;
	add.s64 	%rd69, %rd69, -4;
	setp.ne.s64 	%p10, %rd48, 0;
	@%p10 bra 	$L__BB0_11;
$L__BB0_20:
	setp.eq.s64 	%p11, %rd72, 0;
	@%p11 bra 	$L__BB0_25;
	neg.s64 	%rd21, %rd2;
$L__BB0_22:
	.pragma "nounroll";
	add.s64 	%rd49, %rd21, %rd73;
	setp.eq.s64 	%p12, %rd49, 0;
	@%p12 bra 	$L__BB0_24;
	st.local.v2.u64 	[%rd1], {%rd2, %rd73};
	mov.u64 	%rd50, $str;
	cvta.global.u64 	%rd51, %rd50;
	{ // callseq 4, 0
	.param .b64 param0;
	st.param.b64 	[param0], %rd51;
	.param .b64 param1;
	st.param.b64 	[param1], %rd29;
	.param .b32 retval0;
	call.uni (retval0), 
	vprintf, 
	(
	param0, 
	param1
	);
	ld.param.b32 	%r13, [retval0];
	} // callseq 4
$L__BB0_24:
	add.s64 	%rd73, %rd73, 1;
	add.s64 	%rd72, %rd72, -1;
	setp.ne.s64 	%p13, %rd72, 0;
	@%p13 bra 	$L__BB0_22;
$L__BB0_25:
	ret;

}


// ===== COMPILED SASS (sm_100) =====

	.target	sm_100

	.elftype	@"ET_EXEC"


//--------------------- .note.nv.tkinfo           --------------------------
	.section	.note.nv.tkinfo,"",@"SHT_NOTE"
	.sectionflags	@"SHF_NOTE_NV_TKINFO"
	.tkinfo
        /*0018*/ 	.word	0x00000002
        /*0030*/ 	.string	""
        /*0030*/ 	.string	"ptxas"
        /*0030*/ 	.string	"Cuda compilation tools, release 13.0, V13.0.88"
        /*0030*/ 	.string	"Build cuda_13.0.r13.0/compiler.36424714_0"
        /*0030*/ 	.string	"-arch sm_100 -m 64 "



//--------------------- .note.nv.cuinfo           --------------------------
	.section	.note.nv.cuinfo,"",@"SHT_NOTE"
	.sectionflags	@"SHF_NOTE_NV_CUINFO"
        /*0018*/ 	.short	0x0002
        /*001a*/ 	.short	0x0064
        /*001c*/ 	.short	0x0082
	.zero		2


//--------------------- .nv.info                  --------------------------
	.section	.nv.info,"",@"SHT_CUDA_INFO"
	.align	4


	//----- nvinfo : EIATTR_REGCOUNT
	.align		4
        /*0000*/ 	.byte	0x04, 0x2f
        /*0002*/ 	.short	(.L_2 - .L_1)
	.align		4
.L_1:
        /*0004*/ 	.word	index@(_Z9findPairsPyxx)
        /*0008*/ 	.word	0x0000001f


	//----- nvinfo : EIATTR_FRAME_SIZE
	.align		4
.L_2:
        /*000c*/ 	.byte	0x04, 0x11
        /*000e*/ 	.short	(.L_4 - .L_3)
	.align		4
.L_3:
        /*0010*/ 	.word	index@(_Z9findPairsPyxx)
        /*0014*/ 	.word	0x00000010


	//----- nvinfo : EIATTR_MIN_STACK_SIZE
	.align		4
.L_4:
        /*0018*/ 	.byte	0x04, 0x12
        /*001a*/ 	.short	(.L_6 - .L_5)
	.align		4
.L_5:
        /*001c*/ 	.word	index@(_Z9findPairsPyxx)
        /*0020*/ 	.word	0x00000010
.L_6:


//--------------------- .nv.compat                --------------------------
	.section	.nv.compat,"",@"SHT_CUDA_COMPAT_INFO"
	.align	4
        /*0000*/ 	.byte	0x02, 0x09, 0x00, 0x00, 0x02, 0x02, 0x01, 0x00, 0x02, 0x05, 0x05, 0x00, 0x03, 0x07, 0x01, 0x01
        /*0010*/ 	.byte	0x02, 0x03, 0x00, 0x00, 0x02, 0x06, 0x01, 0x00, 0x04, 0x0b, 0x08, 0x00, 0x09, 0x00, 0x00, 0x00
        /*0020*/ 	.byte	0x00, 0x00, 0x00, 0x00


//--------------------- .nv.info._Z9findPairsPyxx --------------------------
	.section	.nv.info._Z9findPairsPyxx,"",@"SHT_CUDA_INFO"
	.sectionflags	@""
	.align	4


	//----- nvinfo : EIATTR_CUDA_API_VERSION
	.align		4
        /*0000*/ 	.byte	0x04, 0x37
        /*0002*/ 	.short	(.L_8 - .L_7)
.L_7:
        /*0004*/ 	.word	0x00000082


	//----- nvinfo : EIATTR_KPARAM_INFO
	.align		4
.L_8:
        /*0008*/ 	.byte	0x04, 0x17
        /*000a*/ 	.short	(.L_10 - .L_9)
.L_9:
        /*000c*/ 	.word	0x00000000
        /*0010*/ 	.short	0x0002
        /*0012*/ 	.short	0x0010
        /*0014*/ 	.byte	0x00, 0xf0, 0x21, 0x00


	//----- nvinfo : EIATTR_KPARAM_INFO
	.align		4
.L_10:
        /*0018*/ 	.byte	0x04, 0x17
        /*001a*/ 	.short	(.L_12 - .L_11)
.L_11:
        /*001c*/ 	.word	0x00000000
        /*0020*/ 	.short	0x0001
        /*0022*/ 	.short	0x0008
        /*0024*/ 	.byte	0x00, 0xf0, 0x21, 0x00


	//----- nvinfo : EIATTR_KPARAM_INFO
	.align		4
.L_12:
        /*0028*/ 	.byte	0x04, 0x17
        /*002a*/ 	.short	(.L_14 - .L_13)
.L_13:
        /*002c*/ 	.word	0x00000000
        /*0030*/ 	.short	0x0000
        /*0032*/ 	.short	0x0000
        /*0034*/ 	.byte	0x00, 0xf5, 0x21, 0x00


	//----- nvinfo : EIATTR_SPARSE_MMA_MASK
	.align		4
.L_14:
        /*0038*/ 	.byte	0x03, 0x50
        /*003a*/ 	.short	0x0000


	//----- nvinfo : EIATTR_MAXREG_COUNT
	.align		4
        /*003c*/ 	.byte	0x03, 0x1b
        /*003e*/ 	.short	0x00ff


	//----- nvinfo : EIATTR_EXTERNS
	.align		4
        /*0040*/ 	.byte	0x04, 0x0f
        /*0042*/ 	.short	(.L_16 - .L_15)


	//   ....[0]....
	.align		4
.L_15:
        /*0044*/ 	.word	index@(vprintf)


	//----- nvinfo : EIATTR_MERCURY_ISA_VERSION
	.align		4
.L_16:
        /*0048*/ 	.byte	0x03, 0x5f
        /*004a*/ 	.short	0x0101


	//----- nvinfo : EIATTR_VRC_CTA_INIT_COUNT
	.align		4
        /*004c*/ 	.byte	0x02, 0x4a
	.zero		1
	.zero		1


	//----- nvinfo : EIATTR_SYSCALL_OFFSETS
	.align		4
        /*0050*/ 	.byte	0x04, 0x46
        /*0052*/ 	.short	(.L_18 - .L_17)


	//   ....[0]....
.L_17:
        /*0054*/ 	.word	0x000004a0


	//   ....[1]....
        /*0058*/ 	.word	0x00000720


	//   ....[2]....
        /*005c*/ 	.word	0x00000850


	//   ....[3]....
        /*0060*/ 	.word	0x00000980


	//   ....[4]....
        /*0064*/ 	.word	0x00000ab0


	//   ....[5]....
        /*0068*/ 	.word	0x00000d20


	//----- nvinfo : EIATTR_EXIT_INSTR_OFFSETS
	.align		4
.L_18:
        /*006c*/ 	.byte	0x04, 0x1c
        /*006e*/ 	.short	(.L_20 - .L_19)


	//   ....[0]....
.L_19:
        /*0070*/ 	.word	0x00000130


	//   ....[1]....
        /*0074*/ 	.word	0x00000510


	//   ....[2]....
        /*0078*/ 	.word	0x00000b90


	//   ....[3]....
        /*007c*/ 	.word	0x00000d80


	//----- nvinfo : EIATTR_CRS_STACK_SIZE
	.align		4
.L_20:
        /*0080*/ 	.byte	0x04, 0x1e
        /*0082*/ 	.short	(.L_22 - .L_21)
.L_21:
        /*0084*/ 	.word	0x00000000


	//----- nvinfo : EIATTR_CBANK_PARAM_SIZE
	.align		4
.L_22:
        /*0088*/ 	.byte	0x03, 0x19
        /*008a*/ 	.short	0x0018


	//----- nvinfo : EIATTR_PARAM_CBANK
	.align		4
        /*008c*/ 	.byte	0x04, 0x0a
        /*008e*/ 	.short	(.L_24 - .L_23)
	.align		4
.L_23:
        /*0090*/ 	.word	index@(.nv.constant0._Z9findPairsPyxx)
        /*0094*/ 	.short	0x0380
        /*0096*/ 	.short	0x0018


	//----- nvinfo : EIATTR_SW_WAR
	.align		4
.L_24:
        /*0098*/ 	.byte	0x04, 0x36
        /*009a*/ 	.short	(.L_26 - .L_25)
.L_25:
        /*009c*/ 	.word	0x00000008
.L_26:


//--------------------- .nv.callgraph             --------------------------
	.section	.nv.callgraph,"",@"SHT_CUDA_CALLGRAPH"
	.align	4
	.sectionentsize	8
	.align		4
        /*0000*/ 	.word	0x00000000
	.align		4
        /*0004*/ 	.word	0xffffffff
	.align		4
        /*0008*/ 	.word	index@(_Z9findPairsPyxx)
	.align		4
        /*000c*/ 	.word	index@(vprintf)
	.align		4
        /*0010*/ 	.word	0x00000000
	.align		4
        /*0014*/ 	.word	0xfffffffe
	.align		4
        /*0018*/ 	.word	0x00000000
	.align		4
        /*001c*/ 	.word	0xfffffffd
	.align		4
        /*0020*/ 	.word	0x00000000
	.align		4
        /*0024*/ 	.word	0xfffffffc


//--------------------- .nv.constant4             --------------------------
	.section	.nv.constant4,"a",@progbits
	.align	8
	.align		8
.nv.constant4:
        /*0000*/ 	.dword	vprintf
	.align		8
        /*0008*/ 	.dword	$str


//--------------------- .text._Z9findPairsPyxx    --------------------------
	.section	.text._Z9findPairsPyxx,"ax",@progbits
	.align	128
        .global         _Z9findPairsPyxx
        .type           _Z9findPairsPyxx,@function
        .size           _Z9findPairsPyxx,(.L_x_20 - _Z9findPairsPyxx)
        .other          _Z9findPairsPyxx,@"STO_CUDA_ENTRY STV_DEFAULT"
_Z9findPairsPyxx:
.text._Z9findPairsPyxx:
[----:B------:R-:W0:Y:S01]  /*0000*/  LDC R1, c[0x0][0x37c] ;  /* 0x0000df00ff017b82 */ /* 0x000e220000000800 */
[----:B------:R-:W1:Y:S07]  /*0010*/  S2R R7, SR_TID.X ;  /* 0x0000000000077919 */ /* 0x000e6e0000002100 */
[----:B------:R-:W2:Y:S01]  /*0020*/  LDC.64 R4, c[0x0][0x388] ;  /* 0x0000e200ff047b82 */ /* 0x000ea20000000a00 */
[----:B------:R-:W3:Y:S01]  /*0030*/  LDCU UR5, c[0x0][0x2fc] ;  /* 0x00005f80ff0577ac */ /* 0x000ee20008000800 */
[----:B0-----:R-:W-:Y:S01]  /*0040*/  VIADD R1, R1, 0xfffffff0 ;  /* 0xfffffff001017836 */ /* 0x001fe20000000000 */
[----:B------:R-:W0:Y:S05]  /*0050*/  LDCU UR4, c[0x0][0x2f8] ;  /* 0x00005f00ff0477ac */ /* 0x000e2a0008000800 */
[----:B------:R-:W1:Y:S08]  /*0060*/  S2UR UR6, SR_CTAID.X ;  /* 0x00000000000679c3 */ /* 0x000e700000002500 */
[----:B------:R-:W1:Y:S01]  /*0070*/  LDC R16, c[0x0][0x360] ;  /* 0x0000d800ff107b82 */ /* 0x000e620000000800 */
[-C--:B--2---:R-:W-:Y:S01]  /*0080*/  IMAD R0, R5, R4.reuse, RZ ;  /* 0x0000000405007224 */ /* 0x084fe200078e02ff */
[C---:B------:R-:W-:Y:S01]  /*0090*/  ISETP.GE.U32.AND P0, PT, R4.reuse, 0x1, PT ;  /* 0x000000010400780c */ /* 0x040fe20003f06070 */
[----:B------:R-:W-:-:S03]  /*00a0*/  IMAD.WIDE.U32 R2, R4, R4, RZ ;  /* 0x0000000404027225 */ /* 0x000fc600078e00ff */
[----:B------:R-:W-:Y:S01]  /*00b0*/  ISETP.GE.AND.EX P0, PT, R5, RZ, PT, P0 ;  /* 0x000000ff0500720c */ /* 0x000fe20003f06300 */
[----:B------:R-:W-:-:S04]  /*00c0*/  IMAD R9, R4, R5, R0 ;  /* 0x0000000504097224 */ /* 0x000fc800078e0200 */
[----:B------:R-:W-:Y:S02]  /*00d0*/  IMAD.IADD R0, R3, 0x1, R9 ;  /* 0x0000000103007824 */ /* 0x000fe400078e0209 */
[----:B-1----:R-:W-:-:S05]  /*00e0*/  IMAD R16, R16, UR6, R7 ;  /* 0x0000000610107c24 */ /* 0x002fca000f8e0207 */
[----:B------:R-:W-:-:S04]  /*00f0*/  ISETP.LE.U32.AND P1, PT, R2, R16, PT ;  /* 0x000000100200720c */ /* 0x000fc80003f23070 */
[----:B------:R-:W-:Y:S02]  /*0100*/  ISETP.LE.U32.OR.EX P0, PT, R0, RZ, !P0, P1 ;  /* 0x000000ff0000720c */ /* 0x000fe40004703510 */
[----:B0-----:R-:W-:-:S05]  /*0110*/  IADD3 R22, P1, PT, R1, UR4, RZ ;  /* 0x0000000401167c10 */ /* 0x001fca000ff3e0ff */
[----:B---3--:R-:W-:-:S06]  /*0120*/  IMAD.X R2, RZ, RZ, UR5, P1 ;  /* 0x00000005ff027e24 */ /* 0x008fcc00088e06ff */
[----:B------:R-:W-:Y:S05]  /*0130*/  @P0 EXIT ;  /* 0x000000000000094d */ /* 0x000fea0003800000 */
[----:B------:R-:W0:Y:S01]  /*0140*/  LDCU.64 UR4, c[0x0][0x390] ;  /* 0x00007200ff0477ac */ /* 0x000e220008000a00 */
[----:B------:R-:W-:Y:S01]  /*0150*/  IMAD.MOV.U32 R17, RZ, RZ, RZ ;  /* 0x000000ffff117224 */ /* 0x000fe200078e00ff */
[----:B0-----:R-:W-:-:S04]  /*0160*/  UISETP.GE.U32.AND UP0, UPT, UR4, 0x1, UPT ;  /* 0x000000010400788c */ /* 0x001fc8000bf06070 */
[----:B------:R-:W-:-:S09]  /*0170*/  UISETP.GE.AND.EX UP0, UPT, UR5, URZ, UPT, UP0 ;  /* 0x000000ff0500728c */ /* 0x000fd2000bf06300 */
[----:B------:R-:W-:Y:S05]  /*0180*/  BRA.U !UP0, `(.L_x_0) ;  /* 0x0000000108e87547 */ /* 0x000fea000b800000 */
[----:B------:R-:W-:Y:S01]  /*0190*/  CS2R R18, SRZ ;  /* 0x0000000000127805 */ /* 0x000fe2000001ff00 */
[----:B------:R-:W0:Y:S01]  /*01a0*/  LDCU.64 UR36, c[0x0][0x358] ;  /* 0x00006b00ff2477ac */ /* 0x000e220008000a00 */
[----:B------:R-:W1:Y:S05]  /*01b0*/  LDCU.64 UR38, c[0x0][0x390] ;  /* 0x00007200ff2677ac */ /* 0x000e6a0008000a00 */
.L_x_5:
[----:B------:R-:W-:Y:S01]  /*01c0*/  ISETP.NE.U32.AND P0, PT, R18, R16, PT ;  /* 0x000000101200720c */ /* 0x000fe20003f05070 */
[----:B------:R-:W-:Y:S03]  /*01d0*/  BSSY.RECONVERGENT B6, `(.L_x_1) ;  /* 0x000002e000067945 */ /* 0x000fe60003800200 */
[----:B------:R-:W-:-:S13]  /*01e0*/  ISETP.NE.AND.EX P0, PT, R19, RZ, PT, P0 ;  /* 0x000000ff1300720c */ /* 0x000fda0003f05300 */
[----:B------:R-:W-:Y:S05]  /*01f0*/  @!P0 BRA `(.L_x_2) ;  /* 0x0000000000ac8947 */ /* 0x000fea0003800000 */
[----:B------:R-:W2:Y:S01]  /*0200*/  LDCU.64 UR6, c[0x0][0x390] ;  /* 0x00007200ff0677ac */ /* 0x000ea20008000a00 */
[----:B------:R-:W3:Y:S01]  /*0210*/  LDCU.64 UR4, c[0x0][0x380] ;  /* 0x00007000ff0477ac */ /* 0x000ee20008000a00 */
[----:B--2---:R-:W-:Y:S02]  /*0220*/  IMAD R3, R19, UR6, RZ ;  /* 0x0000000613037c24 */ /* 0x004fe4000f8e02ff */
[----:B------:R-:W-:-:S04]  /*0230*/  IMAD.WIDE.U32 R4, R16, UR6, R18 ;  /* 0x0000000610047c25 */ /* 0x000fc8000f8e0012 */
[----:B------:R-:W-:Y:S01]  /*0240*/  IMAD.WIDE.U32 R6, R18, UR6, R18 ;  /* 0x0000000612067c25 */ /* 0x000fe2000f8e0012 */
[----:B---3--:R-:W-:-:S03]  /*0250*/  LEA R8, P0, R4, UR4, 0x3 ;  /* 0x0000000404087c11 */ /* 0x008fc6000f8018ff */
[----:B------:R-:W-:Y:S01]  /*0260*/  IMAD R3, R18, UR7, R3 ;  /* 0x0000000712037c24 */ /* 0x000fe2000f8e0203 */
[----:B------:R-:W-:Y:S01]  /*0270*/  LEA R10, P1, R6, UR4, 0x3 ;  /* 0x00000004060a7c11 */ /* 0x000fe2000f8218ff */
[----:B------:R-:W-:Y:S02]  /*0280*/  IMAD R5, R16, UR7, R5 ;  /* 0x0000000710057c24 */ /* 0x000fe4000f8e0205 */
[----:B------:R-:W-:-:S03]  /*0290*/  IMAD.IADD R3, R7, 0x1, R3 ;  /* 0x0000000107037824 */ /* 0x000fc600078e0203 */
[----:B------:R-:W-:Y:S02]  /*02a0*/  LEA.HI.X R9, R4, UR5, R5, 0x3, P0 ;  /* 0x0000000504097c11 */ /* 0x000fe400080f1c05 */
[----:B------:R-:W-:-:S03]  /*02b0*/  LEA.HI.X R11, R6, UR5, R3, 0x3, P1 ;  /* 0x00000005060b7c11 */ /* 0x000fc600088f1c03 */
[----:B0-----:R-:W2:Y:S04]  /*02c0*/  LDG.E.64 R4, desc[UR36][R8.64] ;  /* 0x0000002408047981 */ /* 0x001ea8000c1e1b00 */
[----:B------:R-:W2:Y:S01]  /*02d0*/  LDG.E.64 R6, desc[UR36][R10.64] ;  /* 0x000000240a067981 */ /* 0x000ea2000c1e1b00 */
[----:B------:R-:W-:Y:S01]  /*02e0*/  BSSY.RELIABLE B0, `(.L_x_3) ;  /* 0x0000012000007945 */ /* 0x000fe20003800100 */
[----:B------:R-:W-:Y:S02]  /*02f0*/  IMAD.MOV.U32 R12, RZ, RZ, RZ ;  /* 0x000000ffff0c7224 */ /* 0x000fe400078e00ff */
[----:B------:R-:W-:Y:S02]  /*0300*/  IMAD.MOV.U32 R0, RZ, RZ, RZ ;  /* 0x000000ffff007224 */ /* 0x000fe400078e00ff */
[----:B------:R-:W-:Y:S01]  /*0310*/  IMAD.MOV.U32 R3, RZ, RZ, RZ ;  /* 0x000000ffff037224 */ /* 0x000fe200078e00ff */
[----:B--2---:R-:W-:Y:S01]  /*0320*/  LOP3.LUT R13, R6, R4, RZ, 0x3c, !PT ;  /* 0x00000004060d7212 */ /* 0x004fe200078e3cff */
[----:B------:R-:W-:Y:S01]  /*0330*/  IMAD.MOV.U32 R4, RZ, RZ, RZ ;  /* 0x000000ffff047224 */ /* 0x000fe200078e00ff */
[----:B------:R-:W-:-:S07]  /*0340*/  LOP3.LUT R6, R7, R5, RZ, 0x3c, !PT ;  /* 0x0000000507067212 */ /* 0x000fce00078e3cff */
.L_x_4:
[----:B------:R-:W-:-:S05]  /*0350*/  IADD3 R0, P0, PT, R0, R13, RZ ;  /* 0x0000000d00007210 */ /* 0x000fca0007f1e0ff */
[----:B------:R-:W-:Y:S01]  /*0360*/  IMAD.X R3, R3, 0x1, R6, P0 ;  /* 0x0000000103037824 */ /* 0x000fe200000e0606 */
[----:B------:R-:W-:-:S04]  /*0370*/  ISETP.GT.U32.AND P0, PT, R0, 0x1, PT ;  /* 0x000000010000780c */ /* 0x000fc80003f04070 */
[----:B------:R-:W-:-:S13]  /*0380*/  ISETP.GT.AND.EX P0, PT, R3, RZ, PT, P0 ;  /* 0x000000ff0300720c */ /* 0x000fda0003f04300 */
[----:B------:R-:W-:Y:S05]  /*0390*/  @P0 BREAK.RELIABLE B0 ;  /* 0x0000000000000942 */ /* 0x000fea0003800100 */
[----:B------:R-:W-:Y:S05]  /*03a0*/  @P0 BRA `(.L_x_2) ;  /* 0x0000000000400947 */ /* 0x000fea0003800000 */
[----:B------:R-:W-:-:S05]  /*03b0*/  IADD3 R12, P0, PT, R12, 0x1, RZ ;  /* 0x000000010c0c7810 */ /* 0x000fca0007f1e0ff */
[----:B------:R-:W-:Y:S01]  /*03c0*/  IMAD.X R4, RZ, RZ, R4, P0 ;  /* 0x000000ffff047224 */ /* 0x000fe200000e0604 */
[----:B-1----:R-:W-:-:S04]  /*03d0*/  ISETP.NE.U32.AND P0, PT, R12, UR38, PT ;  /* 0x000000260c007c0c */ /* 0x002fc8000bf05070 */
[----:B------:R-:W-:-:S13]  /*03e0*/  ISETP.NE.AND.EX P0, PT, R4, UR39, PT, P0 ;  /* 0x0000002704007c0c */ /* 0x000fda000bf05300 */
[----:B------:R-:W-:Y:S05]  /*03f0*/  @P0 BRA `(.L_x_4) ;  /* 0xfffffffc00d40947 */ /* 0x000fea000383ffff */
[----:B------:R-:W-:Y:S05]  /*0400*/  BSYNC.RELIABLE B0 ;  /* 0x0000000000007941 */ /* 0x000fea0003800100 */
.L_x_3:
[----:B------:R-:W-:Y:S01]  /*0410*/  MOV R0, 0x0 ;  /* 0x0000000000007802 */ /* 0x000fe20000000f00 */
[----:B------:R0:W-:Y:S01]  /*0420*/  STL.128 [R1], R16 ;  /* 0x0000001001007387 */ /* 0x0001e20000100c00 */
[----:B------:R-:W1:Y:S01]  /*0430*/  LDCU.64 UR4, c[0x4][0x8] ;  /* 0x01000100ff0477ac */ /* 0x000e620008000a00 */
[----:B------:R-:W-:Y:S01]  /*0440*/  IMAD.MOV.U32 R6, RZ, RZ, R22 ;  /* 0x000000ffff067224 */ /* 0x000fe200078e0016 */
[----:B------:R0:W2:Y:S01]  /*0450*/  LDC.64 R8, c[0x4][R0] ;  /* 0x0100000000087b82 */ /* 0x0000a20000000a00 */
[----:B------:R-:W-:Y:S02]  /*0460*/  IMAD.MOV.U32 R7, RZ, RZ, R2 ;  /* 0x000000ffff077224 */ /* 0x000fe400078e0002 */
[----:B-1----:R-:W-:Y:S02]  /*0470*/  IMAD.U32 R4, RZ, RZ, UR4 ;  /* 0x00000004ff047e24 */ /* 0x002fe4000f8e00ff */
[----:B0-----:R-:W-:-:S07]  /*0480*/  IMAD.U32 R5, RZ, RZ, UR5 ;  /* 0x00000005ff057e24 */ /* 0x001fce000f8e00ff */
[----:B------:R-:W-:-:S07]  /*0490*/  LEPC R20, `(.L_x_2) ;  /* 0x000000001014794e */ /* 0x000fce0000000000 */
[----:B--2---:R-:W-:Y:S05]  /*04a0*/  CALL.ABS.NOINC R8 ;  /* 0x0000000008007343 */ /* 0x004fea0003c00000 */
.L_x_2:
[----:B01----:R-:W-:Y:S05]  /*04b0*/  BSYNC.RECONVERGENT B6 ;  /* 0x0000000000067941 */ /* 0x003fea0003800200 */
.L_x_1:
[----:B------:R-:W0:Y:S01]  /*04c0*/  LDCU.64 UR4, c[0x0][0x388] ;  /* 0x00007100ff0477ac */ /* 0x000e220008000a00 */
[----:B------:R-:W-:-:S05]  /*04d0*/  IADD3 R18, P0, PT, R18, 0x1, RZ ;  /* 0x0000000112127810 */ /* 0x000fca0007f1e0ff */
[----:B------:R-:W-:Y:S01]  /*04e0*/  IMAD.X R19, RZ, RZ, R19, P0 ;  /* 0x000000ffff137224 */ /* 0x000fe200000e0613 */
[----:B0-----:R-:W-:-:S04]  /*04f0*/  ISETP.NE.U32.AND P0, PT, R18, UR4, PT ;  /* 0x0000000412007c0c */ /* 0x001fc8000bf05070 */
[----:B------:R-:W-:-:S13]  /*0500*/  ISETP.NE.AND.EX P0, PT, R19, UR5, PT, P0 ;  /* 0x0000000513007c0c */ /* 0x000fda000bf05300 */
[----:B------:R-:W-:Y:S05]  /*0510*/  @!P0 EXIT ;  /* 0x000000000000894d */ /* 0x000fea0003800000 */
[----:B------:R-:W-:Y:S05]  /*0520*/  BRA `(.L_x_5) ;  /* 0xfffffffc00247947 */ /* 0x000fea000383ffff */
.L_x_0:
[C---:B------:R-:W-:Y:S01]  /*0530*/  ISETP.GE.U32.AND P0, PT, R4.reuse, 0x4, PT ;  /* 0x000000040400780c */ /* 0x040fe20003f06070 */
[----:B------:R-:W-:Y:S01]  /*0540*/  IMAD.MOV.U32 R19, RZ, RZ, RZ ;  /* 0x000000ffff137224 */ /* 0x000fe200078e00ff */
[----:B------:R-:W-:Y:S01]  /*0550*/  LOP3.LUT R18, R4, 0x3, RZ, 0xc0, !PT ;  /* 0x0000000304127812 */ /* 0x000fe200078ec0ff */
[----:B------:R-:W-:Y:S01]  /*0560*/  IMAD.MOV.U32 R24, RZ, RZ, RZ ;  /* 0x000000ffff187224 */ /* 0x000fe200078e00ff */
[----:B------:R-:W-:Y:S01]  /*0570*/  ISETP.GE.U32.AND.EX P0, PT, R5, RZ, PT, P0 ;  /* 0x000000ff0500720c */ /* 0x000fe20003f06100 */
[----:B------:R-:W-:-:S12]  /*0580*/  IMAD.MOV.U32 R23, RZ, RZ, RZ ;  /* 0x000000ffff177224 */ /* 0x000fd800078e00ff */
[----:B------:R-:W-:Y:S05]  /*0590*/  @!P0 BRA `(.L_x_6) ;  /* 0x0000000400748947 */ /* 0x000fea0003800000 */
[----:B------:R-:W-:Y:S01]  /*05a0*/  IADD3 R26, P0, PT, R16, -0x3, RZ ;  /* 0xfffffffd101a7810 */ /* 0x000fe20007f1e0ff */
[----:B------:R-:W-:Y:S01]  /*05b0*/  BSSY.RECONVERGENT B7, `(.L_x_6) ;  /* 0x000005b000077945 */ /* 0x000fe20003800200 */
[----:B------:R-:W-:Y:S01]  /*05c0*/  LOP3.LUT R24, R4, 0xfffffffc, RZ, 0xc0, !PT ;  /* 0xfffffffc04187812 */ /* 0x000fe200078ec0ff */
[----:B------:R-:W-:Y:S01]  /*05d0*/  IMAD.MOV.U32 R28, RZ, RZ, RZ ;  /* 0x000000ffff1c7224 */ /* 0x000fe200078e00ff */
[----:B------:R-:W-:Y:S01]  /*05e0*/  LOP3.LUT R23, R5, 0x7fffffff, RZ, 0xc0, !PT ;  /* 0x7fffffff05177812 */ /* 0x000fe200078ec0ff */
[----:B------:R-:W-:Y:S02]  /*05f0*/  IMAD.MOV.U32 R27, RZ, RZ, RZ ;  /* 0x000000ffff1b7224 */ /* 0x000fe400078e00ff */
[----:B------:R-:W-:-:S07]  /*0600*/  IMAD.X R25, RZ, RZ, -0x1, P0 ;  /* 0xffffffffff197424 */ /* 0x000fce00000e06ff */
.L_x_15:
[----:B------:R-:W-:Y:S01]  /*0610*/  ISETP.NE.U32.AND P0, PT, R26, -0x3, PT ;  /* 0xfffffffd1a00780c */ /* 0x000fe20003f05070 */
[----:B------:R-:W-:Y:S03]  /*0620*/  BSSY.RECONVERGENT B6, `(.L_x_7) ;  /* 0x0000011000067945 */ /* 0x000fe60003800200 */
[----:B------:R-:W-:-:S13]  /*0630*/  ISETP.NE.AND.EX P0, PT, R25, -0x1, PT, P0 ;  /* 0xffffffff1900780c */ /* 0x000fda0003f05300 */
[----:B------:R-:W-:Y:S05]  /*0640*/  @!P0 BRA `(.L_x_8) ;  /* 0x0000000000388947 */ /* 0x000fea0003800000 */
[----:B------:R-:W-:Y:S01]  /*0650*/  MOV R8, 0x0 ;  /* 0x0000000000087802 */ /* 0x000fe20000000f00 */
[----:B------:R-:W0:Y:S01]  /*0660*/  LDCU.64 UR4, c[0x4][0x8] ;  /* 0x01000100ff0477ac */ /* 0x000e220008000a00 */
[----:B------:R-:W-:Y:S02]  /*0670*/  IMAD.MOV.U32 R4, RZ, RZ, R16 ;  /* 0x000000ffff047224 */ /* 0x000fe400078e0010 */
[----:B------:R-:W-:Y:S02]  /*0680*/  IMAD.MOV.U32 R5, RZ, RZ, R17 ;  /* 0x000000ffff057224 */ /* 0x000fe400078e0011 */
[----:B------:R-:W1:Y:S01]  /*0690*/  LDC.64 R8, c[0x4][R8] ;  /* 0x0100000008087b82 */ /* 0x000e620000000a00 */
[----:B------:R-:W-:Y:S02]  /*06a0*/  IMAD.MOV.U32 R6, RZ, RZ, R28 ;  /* 0x000000ffff067224 */ /* 0x000fe400078e001c */
[----:B------:R-:W-:-:S05]  /*06b0*/  IMAD.MOV.U32 R7, RZ, RZ, R27 ;  /* 0x000000ffff077224 */ /* 0x000fca00078e001b */
[----:B------:R0:W-:Y:S02]  /*06c0*/  STL.128 [R1], R4 ;  /* 0x0000000401007387 */ /* 0x0001e40000100c00 */
[----:B0-----:R-:W-:Y:S02]  /*06d0*/  IMAD.U32 R4, RZ, RZ, UR4 ;  /* 0x00000004ff047e24 */ /* 0x001fe4000f8e00ff */
[----:B------:R-:W-:Y:S02]  /*06e0*/  IMAD.U32 R5, RZ, RZ, UR5 ;  /* 0x00000005ff057e24 */ /* 0x000fe4000f8e00ff */
[----:B------:R-:W-:Y:S02]  /*06f0*/  IMAD.MOV.U32 R6, RZ, RZ, R22 ;  /* 0x000000ffff067224 */ /* 0x000fe400078e0016 */
[----:B------:R-:W-:-:S07]  /*0700*/  IMAD.MOV.U32 R7, RZ, RZ, R2 ;  /* 0x000000ffff077224 */ /* 0x000fce00078e0002 */
[----:B------:R-:W-:-:S07]  /*0710*/  LEPC R20, `(.L_x_8) ;  /* 0x000000001014794e */ /* 0x000fce0000000000 */
[----:B-1----:R-:W-:Y:S05]  /*0720*/  CALL.ABS.NOINC R8 ;  /* 0x0000000008007343 */ /* 0x002fea0003c00000 */
.L_x_8:
[----:B------:R-:W-:Y:S05]  /*0730*/  BSYNC.RECONVERGENT B6 ;  /* 0x0000000000067941 */ /* 0x000fea0003800200 */
.L_x_7:
[----:B------:R-:W-:Y:S01]  /*0740*/  ISETP.NE.U32.AND P0, PT, R26, -0x2, PT ;  /* 0xfffffffe1a00780c */ /* 0x000fe20003f05070 */
[----:B------:R-:W-:Y:S03]  /*0750*/  BSSY.RECONVERGENT B6, `(.L_x_9) ;  /* 0x0000011000067945 */ /* 0x000fe60003800200 */
[----:B------:R-:W-:-:S13]  /*0760*/  ISETP.NE.AND.EX P0, PT, R25, -0x1, PT, P0 ;  /* 0xffffffff1900780c */ /* 0x000fda0003f05300 */
[----:B------:R-:W-:Y:S05]  /*0770*/  @!P0 BRA `(.L_x_10) ;  /* 0x0000000000388947 */ /* 0x000fea0003800000 */
[----:B------:R-:W-:Y:S01]  /*0780*/  MOV R8, 0x0 ;  /* 0x0000000000087802 */ /* 0x000fe20000000f00 */
[----:B------:R-:W0:Y:S01]  /*0790*/  LDCU.64 UR4, c[0x4][0x8] ;  /* 0x01000100ff0477ac */ /* 0x000e220008000a00 */
[----:B------:R-:W-:Y:S01]  /*07a0*/  IADD3 R6, P0, PT, R28, 0x1, RZ ;  /* 0x000000011c067810 */ /* 0x000fe20007f1e0ff */
[----:B------:R-:W-:Y:S02]  /*07b0*/  IMAD.MOV.U32 R4, RZ, RZ, R16 ;  /* 0x000000ffff047224 */ /* 0x000fe400078e0010 */
[----:B------:R-:W-:Y:S01]  /*07c0*/  IMAD.MOV.U32 R5, RZ, RZ, R17 ;  /* 0x000000ffff057224 */ /* 0x000fe200078e0011 */
[----:B------:R-:W1:Y:S01]  /*07d0*/  LDC.64 R8, c[0x4][R8] ;  /* 0x0100000008087b82 */ /* 0x000e620000000a00 */
[----:B------:R-:W-:-:S05]  /*07e0*/  IMAD.X R7, RZ, RZ, R27, P0 ;  /* 0x000000ffff077224 */ /* 0x000fca00000e061b */
[----:B------:R0:W-:Y:S02]  /*07f0*/  STL.128 [R1], R4 ;  /* 0x0000000401007387 */ /* 0x0001e40000100c00 */
[----:B0-----:R-:W-:Y:S02]  /*0800*/  IMAD.U32 R4, RZ, RZ, UR4 ;  /* 0x00000004ff047e24 */ /* 0x001fe4000f8e00ff */
[----:B------:R-:W-:Y:S02]  /*0810*/  IMAD.U32 R5, RZ, RZ, UR5 ;  /* 0x00000005ff057e24 */ /* 0x000fe4000f8e00ff */
[----:B------:R-:W-:Y:S02]  /*0820*/  IMAD.MOV.U32 R6, RZ, RZ, R22 ;  /* 0x000000ffff067224 */ /* 0x000fe400078e0016 */
[----:B------:R-:W-:-:S07]  /*0830*/  IMAD.MOV.U32 R7, RZ, RZ, R2 ;  /* 0x000000ffff077224 */ /* 0x000fce00078e0002 */
[----:B------:R-:W-:-:S07]  /*0840*/  LEPC R20, `(.L_x_10) ;  /* 0x000000001014794e */ /* 0x000fce0000000000 */
[----:B-1----:R-:W-:Y:S05]  /*0850*/  CALL.ABS.NOINC R8 ;  /* 0x0000000008007343 */ /* 0x002fea0003c00000 */
.L_x_10:
[----:B------:R-:W-:Y:S05]  /*0860*/  BSYNC.RECONVERGENT B6 ;  /* 0x0000000000067941 */ /* 0x000fea0003800200 */
.L_x_9:
        /* <DEDUP_REMOVED lines=18> */
.L_x_12:
[----:B------:R-:W-:Y:S05]  /*0990*/  BSYNC.RECONVERGENT B6 ;  /* 0x0000000000067941 */ /* 0x000fea0003800200 */
.L_x_11:
[----:B------:R-:W-:Y:S01]  /*09a0*/  ISETP.NE.U32.AND P0, PT, R26, RZ, PT ;  /* 0x000000ff1a00720c */ /* 0x000fe20003f05070 */
[----:B------:R-:W-:Y:S03]  /*09b0*/  BSSY.RECONVERGENT B6, `(.L_x_13) ;  /* 0x0000011000067945 */ /* 0x000fe60003800200 */
[----:B------:R-:W-:-:S13]  /*09c0*/  ISETP.NE.AND.EX P0, PT, R25, RZ, PT, P0 ;  /* 0x000000ff1900720c */ /* 0x000fda0003f05300 */
        /* <DEDUP_REMOVED lines=15> */
.L_x_14:
[----:B------:R-:W-:Y:S05]  /*0ac0*/  BSYNC.RECONVERGENT B6 ;  /* 0x0000000000067941 */ /* 0x000fea0003800200 */
.L_x_13:
[----:B------:R-:W-:-:S04]  /*0ad0*/  IADD3 R28, P0, PT, R28, 0x4, RZ ;  /* 0x000000041c1c7810 */ /* 0x000fc80007f1e0ff */
[----:B------:R-:W-:Y:S01]  /*0ae0*/  IADD3 R0, P1, PT, R28, -R24, RZ ;  /* 0x800000181c007210 */ /* 0x000fe20007f3e0ff */
[----:B------:R-:W-:-:S03]  /*0af0*/  IMAD.X R27, RZ, RZ, R27, P0 ;  /* 0x000000ffff1b7224 */ /* 0x000fc600000e061b */
[----:B------:R-:W-:Y:S01]  /*0b00*/  ISETP.NE.U32.AND P0, PT, R0, RZ, PT ;  /* 0x000000ff0000720c */ /* 0x000fe20003f05070 */
[----:B------:R-:W-:Y:S01]  /*0b10*/  IMAD.X R0, R27, 0x1, ~R23, P1 ;  /* 0x000000011b007824 */ /* 0x000fe200008e0e17 */
[----:B------:R-:W-:-:S04]  /*0b20*/  IADD3 R26, P1, PT, R26, -0x4, RZ ;  /* 0xfffffffc1a1a7810 */ /* 0x000fc80007f3e0ff */
[----:B------:R-:W-:Y:S02]  /*0b30*/  ISETP.NE.AND.EX P0, PT, R0, RZ, PT, P0 ;  /* 0x000000ff0000720c */ /* 0x000fe40003f05300 */
[----:B------:R-:W-:-:S11]  /*0b40*/  IADD3.X R25, PT, PT, R25, -0x1, RZ, P1, !PT ;  /* 0xffffffff19197810 */ /* 0x000fd60000ffe4ff */
[----:B------:R-:W-:Y:S05]  /*0b50*/  @P0 BRA `(.L_x_15) ;  /* 0xfffffff800ac0947 */ /* 0x000fea000383ffff */
[----:B------:R-:W-:Y:S05]  /*0b60*/  BSYNC.RECONVERGENT B7 ;  /* 0x0000000000077941 */ /* 0x000fea0003800200 */
.L_x_6:
[----:B------:R-:W-:-:S04]  /*0b70*/  ISETP.NE.U32.AND P0, PT, R18, RZ, PT ;  /* 0x000000ff1200720c */ /* 0x000fc80003f05070 */
[----:B------:R-:W-:-:S13]  /*0b80*/  ISETP.NE.AND.EX P0, PT, R19, RZ, PT, P0 ;  /* 0x000000ff1300720c */ /* 0x000fda0003f05300 */
[----:B------:R-:W-:Y:S05]  /*0b90*/  @!P0 EXIT ;  /* 0x000000000000894d */ /* 0x000fea0003800000 */
.L_x_18:
[----:B------:R-:W-:Y:S01]  /*0ba0*/  IADD3 R0, P1, PT, -R16, R24, RZ ;  /* 0x0000001810007210 */ /* 0x000fe20007f3e1ff */
[----:B------:R-:W-:Y:S01]  /*0bb0*/  BSSY.RECONVERGENT B6, `(.L_x_16) ;  /* 0x0000018000067945 */ /* 0x000fe20003800200 */
[----:B------:R-:W-:Y:S02]  /*0bc0*/  IADD3 R18, P2, PT, R18, -0x1, RZ ;  /* 0xffffffff12127810 */ /* 0x000fe40007f5e0ff */
[----:B------:R-:W-:Y:S02]  /*0bd0*/  ISETP.NE.U32.AND P0, PT, R0, RZ, PT ;  /* 0x000000ff0000720c */ /* 0x000fe40003f05070 */
[----:B------:R-:W-:Y:S02]  /*0be0*/  IADD3.X R0, PT, PT, R23, -0x1, RZ, P1, !PT ;  /* 0xffffffff17007810 */ /* 0x000fe40000ffe4ff */
[----:B------:R-:W-:Y:S02]  /*0bf0*/  IADD3.X R19, PT, PT, R19, -0x1, RZ, P2, !PT ;  /* 0xffffffff13137810 */ /* 0x000fe400017fe4ff */
[----:B------:R-:W-:-:S02]  /*0c00*/  ISETP.NE.AND.EX P0, PT, R0, RZ, PT, P0 ;  /* 0x000000ff0000720c */ /* 0x000fc40003f05300 */
[----:B------:R-:W-:-:S04]  /*0c10*/  ISETP.NE.U32.AND P1, PT, R18, RZ, PT ;  /* 0x000000ff1200720c */ /* 0x000fc80003f25070 */
[----:B------:R-:W-:-:S04]  /*0c20*/  ISETP.NE.AND.EX P1, PT, R19, RZ, PT, P1 ;  /* 0x000000ff1300720c */ /* 0x000fc80003f25310 */
[----:B------:R-:W-:-:S03]  /*0c30*/  P2R R25, PR, RZ, 0x2 ;  /* 0x00000002ff197803 */ /* 0x000fc60000000000 */
[----:B------:R-:W-:Y:S06]  /*0c40*/  @!P0 BRA `(.L_x_17) ;  /* 0x0000000000388947 */ /* 0x000fec0003800000 */
        /* <DEDUP_REMOVED lines=14> */
.L_x_17:
[----:B------:R-:W-:Y:S05]  /*0d30*/  BSYNC.RECONVERGENT B6 ;  /* 0x0000000000067941 */ /* 0x000fea0003800200 */
.L_x_16:
[----:B------:R-:W-:Y:S02]  /*0d40*/  ISETP.NE.AND P6, PT, R25, RZ, PT ;  /* 0x000000ff1900720c */ /* 0x000fe40003fc5270 */
[----:B------:R-:W-:-:S05]  /*0d50*/  IADD3 R24, P0, PT, R24, 0x1, RZ ;  /* 0x0000000118187810 */ /* 0x000fca0007f1e0ff */
[----:B------:R-:W-:-:S06]  /*0d60*/  IMAD.X R23, RZ, RZ, R23, P0 ;  /* 0x000000ffff177224 */ /* 0x000fcc00000e0617 */
[----:B------:R-:W-:Y:S05]  /*0d70*/  @P6 BRA `(.L_x_18) ;  /* 0xfffffffc00886947 */ /* 0x000fea000383ffff */
[----:B------:R-:W-:Y:S05]  /*0d80*/  EXIT ;  /* 0x000000000000794d */ /* 0x000fea0003800000 */
.L_x_19:
[----:B------:R-:W-:-:S00]  /*0d90*/  BRA `(.L_x_19) ;  /* 0xfffffffc00fc7947 */ /* 0x000fc0000383ffff */
[----:B------:R-:W-:-:S00]  /*0da0*/  NOP ;  /* 0x0000000000007918 */ /* 0x000fc00000000000 */
        /* <DEDUP_REMOVED lines=13> */
.L_x_20:


//--------------------- .nv.global.init           --------------------------
	.section	.nv.global.init,"aw",@progbits
.nv.global.init:
	.type		$str,@object
	.size		$str,(.L_0 - $str)
$str:
        /*0000*/ 	.byte	0x25, 0x64, 0x0a, 0x25, 0x64, 0x0a, 0x00
.L_0:


//--------------------- .nv.shared.reserved.0     --------------------------
	.section	.nv.shared.reserved.0,"aw",@nobits
	.weak		__nv_reservedSMEM_offset_0_alias
	.size		__nv_reservedSMEM_offset_0_alias, 0, 64
	.other		__nv_reservedSMEM_offset_0_alias,@"STO_CUDA_RESERVED_SHARED STV_DEFAULT"
__nv_reservedSMEM_offset_0_alias:
	.zero		0
	.zero		64


//--------------------- .nv.constant0._Z9findPairsPyxx --------------------------
	.section	.nv.constant0._Z9findPairsPyxx,"a",@progbits
	.sectionflags	@""
	.align	4
.nv.constant0._Z9findPairsPyxx:
	.zero		920


//--------------------- SYMBOLS --------------------------

	.type		.nv.reservedSmem.offset0,@object
	.size		.nv.reservedSmem.offset0,0x4
	.type		vprintf,@function
